//
// Generated by NVIDIA NVVM Compiler
//
// Compiler Build ID: CL-36424714
// Cuda compilation tools, release 13.0, V13.0.88
// Based on NVVM 20.0.0
//

.version 9.0
.target sm_100
.address_size 64

	// .globl	_Z13simple_kernelPi

.visible .entry _Z13simple_kernelPi(
	.param .u64 .ptr .align 1 _Z13simple_kernelPi_param_0
)
{
	.reg .b32 	%r<2>;
	.reg .b64 	%rd<3>;

	ld.param.u64 	%rd1, [_Z13simple_kernelPi_param_0];
	cvta.to.global.u64 	%rd2, %rd1;
	mov.b32 	%r1, 8601;
	st.global.u32 	[%rd2], %r1;
	ret;

}


// ===== COMPILED SASS (sm_100) =====

	.target	sm_100

	.elftype	@"ET_EXEC"


//--------------------- .note.nv.tkinfo           --------------------------
	.section	.note.nv.tkinfo,"",@"SHT_NOTE"
	.sectionflags	@"SHF_NOTE_NV_TKINFO"
	.tkinfo
        /*0018*/ 	.word	0x00000002
        /*0030*/ 	.string	""
        /*0030*/ 	.string	"ptxas"
        /*0030*/ 	.string	"Cuda compilation tools, release 13.0, V13.0.88"
        /*0030*/ 	.string	"Build cuda_13.0.r13.0/compiler.36424714_0"
        /*0030*/ 	.string	"-arch sm_100 -m 64 "



//--------------------- .note.nv.cuinfo           --------------------------
	.section	.note.nv.cuinfo,"",@"SHT_NOTE"
	.sectionflags	@"SHF_NOTE_NV_CUINFO"
        /*0018*/ 	.short	0x0002
        /*001a*/ 	.short	0x0064
        /*001c*/ 	.short	0x0082
	.zero		2


//--------------------- .nv.info                  --------------------------
	.section	.nv.info,"",@"SHT_CUDA_INFO"
	.align	4


	//----- nvinfo : EIATTR_REGCOUNT
	.align		4
        /*0000*/ 	.byte	0x04, 0x2f
        /*0002*/ 	.short	(.L_1 - .L_0)
	.align		4
.L_0:
        /*0004*/ 	.word	index@(_Z13simple_kernelPi)
        /*0008*/ 	.word	0x00000008


	//----- nvinfo : EIATTR_FRAME_SIZE
	.align		4
.L_1:
        /*000c*/ 	.byte	0x04, 0x11
        /*000e*/ 	.short	(.L_3 - .L_2)
	.align		4
.L_2:
        /*0010*/ 	.word	index@(_Z13simple_kernelPi)
        /*0014*/ 	.word	0x00000000


	//----- nvinfo : EIATTR_MIN_STACK_SIZE
	.align		4
.L_3:
        /*0018*/ 	.byte	0x04, 0x12
        /*001a*/ 	.short	(.L_5 - .L_4)
	.align		4
.L_4:
        /*001c*/ 	.word	index@(_Z13simple_kernelPi)
        /*0020*/ 	.word	0x00000000
.L_5:


//--------------------- .nv.compat                --------------------------
	.section	.nv.compat,"",@"SHT_CUDA_COMPAT_INFO"
	.align	4
        /*0000*/ 	.byte	0x02, 0x09, 0x00, 0x00, 0x02, 0x02, 0x01, 0x00, 0x02, 0x05, 0x05, 0x00, 0x03, 0x07, 0x01, 0x01
        /*0010*/ 	.byte	0x02, 0x03, 0x00, 0x00, 0x02, 0x06, 0x01, 0x00, 0x04, 0x0b, 0x08, 0x00, 0x09, 0x00, 0x00, 0x00
        /*0020*/ 	.byte	0x00, 0x00, 0x00, 0x00


//--------------------- .nv.info._Z13simple_kernelPi --------------------------
	.section	.nv.info._Z13simple_kernelPi,"",@"SHT_CUDA_INFO"
	.sectionflags	@""
	.align	4


	//----- nvinfo : EIATTR_CUDA_API_VERSION
	.align		4
        /*0000*/ 	.byte	0x04, 0x37
        /*0002*/ 	.short	(.L_7 - .L_6)
.L_6:
        /*0004*/ 	.word	0x00000082


	//----- nvinfo : EIATTR_KPARAM_INFO
	.align		4
.L_7:
        /*0008*/ 	.byte	0x04, 0x17
        /*000a*/ 	.short	(.L_9 - .L_8)
.L_8:
        /*000c*/ 	.word	0x00000000
        /*0010*/ 	.short	0x0000
        /*0012*/ 	.short	0x0000
        /*0014*/ 	.byte	0x00, 0xf5, 0x21, 0x00


	//----- nvinfo : EIATTR_SPARSE_MMA_MASK
	.align		4
.L_9:
        /*0018*/ 	.byte	0x03, 0x50
        /*001a*/ 	.short	0x0000


	//----- nvinfo : EIATTR_MAXREG_COUNT
	.align		4
        /*001c*/ 	.byte	0x03, 0x1b
        /*001e*/ 	.short	0x00ff


	//----- nvinfo : EIATTR_MERCURY_ISA_VERSION
	.align		4
        /*0020*/ 	.byte	0x03, 0x5f
        /*0022*/ 	.short	0x0101


	//----- nvinfo : EIATTR_VRC_CTA_INIT_COUNT
	.align		4
        /*0024*/ 	.byte	0x02, 0x4a
	.zero		1
	.zero		1


	//----- nvinfo : EIATTR_EXIT_INSTR_OFFSETS
	.align		4
        /*0028*/ 	.byte	0x04, 0x1c
        /*002a*/ 	.short	(.L_11 - .L_10)


	//   ....[0]....
.L_10:
        /*002c*/ 	.word	0x00000050


	//----- nvinfo : EIATTR_CBANK_PARAM_SIZE
	.align		4
.L_11:
        /*0030*/ 	.byte	0x03, 0x19
        /*0032*/ 	.short	0x0008


	//----- nvinfo : EIATTR_PARAM_CBANK
	.align		4
        /*0034*/ 	.byte	0x04, 0x0a
        /*0036*/ 	.short	(.L_13 - .L_12)
	.align		4
.L_12:
        /*0038*/ 	.word	index@(.nv.constant0._Z13simple_kernelPi)
        /*003c*/ 	.short	0x0380
        /*003e*/ 	.short	0x0008


	//----- nvinfo : EIATTR_SW_WAR
	.align		4
.L_13:
        /*0040*/ 	.byte	0x04, 0x36
        /*0042*/ 	.short	(.L_15 - .L_14)
.L_14:
        /*0044*/ 	.word	0x00000008
.L_15:


//--------------------- .nv.callgraph             --------------------------
	.section	.nv.callgraph,"",@"SHT_CUDA_CALLGRAPH"
	.align	4
	.sectionentsize	8
	.align		4
        /*0000*/ 	.word	0x00000000
	.align		4
        /*0004*/ 	.word	0xffffffff
	.align		4
        /*0008*/ 	.word	0x00000000
	.align		4
        /*000c*/ 	.word	0xfffffffe
	.align		4
        /*0010*/ 	.word	0x00000000
	.align		4
        /*0014*/ 	.word	0xfffffffd
	.align		4
        /*0018*/ 	.word	0x00000000
	.align		4
        /*001c*/ 	.word	0xfffffffc


//--------------------- .text._Z13simple_kernelPi --------------------------
	.section	.text._Z13simple_kernelPi,"ax",@progbits
	.align	128
        .global         _Z13simple_kernelPi
        .type           _Z13simple_kernelPi,@function
        .size           _Z13simple_kernelPi,(.L_x_1 - _Z13simple_kernelPi)
        .other          _Z13simple_kernelPi,@"STO_CUDA_ENTRY STV_DEFAULT"
_Z13simple_kernelPi:
.text._Z13simple_kernelPi:
[----:B------:R-:W-:Y:S08]  /*0000*/  LDC R1, c[0x0][0x37c] ;  /* 0x0000df00ff017b82 */ /* 0x000ff00000000800 */
[----:B------:R-:W0:Y:S01]  /*0010*/  LDC.64 R2, c[0x0][0x380] ;  /* 0x0000e000ff027b82 */ /* 0x000e220000000a00 */
[----:B------:R-:W0:Y:S01]  /*0020*/  LDCU.64 UR4, c[0x0][0x358] ;  /* 0x00006b00ff0477ac */ /* 0x000e220008000a00 */
[----:B------:R-:W-:-:S05]  /*0030*/  HFMA2 R5, -RZ, RZ, 0, 0.01093292236328125 ;  /* 0x00002199ff057431 */ /* 0x000fca00000001ff */
[----:B0-----:R-:W-:Y:S01]  /*0040*/  STG.E desc[UR4][R2.64], R5 ;  /* 0x0000000502007986 */ /* 0x001fe2000c101904 */
[----:B------:R-:W-:Y:S05]  /*0050*/  EXIT ;  /* 0x000000000000794d */ /* 0x000fea0003800000 */
.L_x_0:
[----:B------:R-:W-:-:S00]  /*0060*/  BRA `(.L_x_0) ;  /* 0xfffffffc00fc7947 */ /* 0x000fc0000383ffff */
[----:B------:R-:W-:-:S00]  /*0070*/  NOP ;  /* 0x0000000000007918 */ /* 0x000fc00000000000 */
        /* <DEDUP_REMOVED lines=8> */
.L_x_1:


//--------------------- .nv.shared.reserved.0     --------------------------
	.section	.nv.shared.reserved.0,"aw",@nobits
	.weak		__nv_reservedSMEM_offset_0_alias
	.size		__nv_reservedSMEM_offset_0_alias, 0, 64
	.other		__nv_reservedSMEM_offset_0_alias,@"STO_CUDA_RESERVED_SHARED STV_DEFAULT"
__nv_reservedSMEM_offset_0_alias:
	.zero		0
	.zero		64


//--------------------- .nv.constant0._Z13simple_kernelPi --------------------------
	.section	.nv.constant0._Z13simple_kernelPi,"a",@progbits
	.sectionflags	@""
	.align	4
.nv.constant0._Z13simple_kernelPi:
	.zero		904


//--------------------- SYMBOLS --------------------------

	.type		.nv.reservedSmem.offset0,@object
	.size		.nv.reservedSmem.offset0,0x4
